	.headerflags	@"EF_CUDA_TEXMODE_UNIFIED EF_CUDA_64BIT_ADDRESS EF_CUDA_ACCELERATORS EF_CUDA_SM90 EF_CUDA_VIRTUAL_SM(EF_CUDA_SM90)"
	.elftype	@"ET_EXEC"


//--------------------- .nv.info                  --------------------------
	.section	.nv.info,"",@"SHT_CUDA_INFO"
	.align	4


	//----- nvinfo : EIATTR_REGCOUNT
	.align		4
        /*0000*/ 	.byte	0x04, 0x2f
        /*0002*/ 	.short	(.L_1 - .L_0)
	.align		4
.L_0:
        /*0004*/ 	.word	index@(triton_poi_fused_convolution_relu_14)
        /*0008*/ 	.word	0x00000018


	//----- nvinfo : EIATTR_MIN_STACK_SIZE
	.align		4
.L_1:
        /*000c*/ 	.byte	0x04, 0x12
        /*000e*/ 	.short	(.L_3 - .L_2)
	.align		4
.L_2:
        /*0010*/ 	.word	index@(triton_poi_fused_convolution_relu_14)
        /*0014*/ 	.word	0x00000000


	//----- nvinfo : EIATTR_FRAME_SIZE
	.align		4
.L_3:
        /*0018*/ 	.byte	0x04, 0x11
        /*001a*/ 	.short	(.L_5 - .L_4)
	.align		4
.L_4:
        /*001c*/ 	.word	index@(triton_poi_fused_convolution_relu_14)
        /*0020*/ 	.word	0x00000000


	//----- nvinfo : EIATTR_MIN_STACK_SIZE
	.align		4
.L_5:
        /*0024*/ 	.byte	0x04, 0x12
        /*0026*/ 	.short	(.L_7 - .L_6)
	.align		4
.L_6:
        /*0028*/ 	.word	index@(triton_poi_fused_convolution_relu_14)
        /*002c*/ 	.word	0x00000000
.L_7:


//--------------------- .nv.info.triton_poi_fused_convolution_relu_14 --------------------------
	.section	.nv.info.triton_poi_fused_convolution_relu_14,"",@"SHT_CUDA_INFO"
	.sectionflags	@""
	.align	4


	//----- nvinfo : EIATTR_CUDA_API_VERSION
	.align		4
        /*0000*/ 	.byte	0x04, 0x37
        /*0002*/ 	.short	(.L_9 - .L_8)
.L_8:
        /*0004*/ 	.word	0x0000007c


	//----- nvinfo : EIATTR_KPARAM_INFO
	.align		4
.L_9:
        /*0008*/ 	.byte	0x04, 0x17
        /*000a*/ 	.short	(.L_11 - .L_10)
.L_10:
        /*000c*/ 	.word	0x00000000
        /*0010*/ 	.short	0x0004
        /*0012*/ 	.short	0x001c
        /*0014*/ 	.byte	0x00, 0xf0, 0x11, 0x00


	//----- nvinfo : EIATTR_KPARAM_INFO
	.align		4
.L_11:
        /*0018*/ 	.byte	0x04, 0x17
        /*001a*/ 	.short	(.L_13 - .L_12)
.L_12:
        /*001c*/ 	.word	0x00000000
        /*0020*/ 	.short	0x0003
        /*0022*/ 	.short	0x0018
        /*0024*/ 	.byte	0x00, 0xf0, 0x11, 0x00


	//----- nvinfo : EIATTR_KPARAM_INFO
	.align		4
.L_13:
        /*0028*/ 	.byte	0x04, 0x17
        /*002a*/ 	.short	(.L_15 - .L_14)
.L_14:
        /*002c*/ 	.word	0x00000000
        /*0030*/ 	.short	0x0002
        /*0032*/ 	.short	0x0010
        /*0034*/ 	.byte	0x00, 0xf4, 0x21, 0x00


	//----- nvinfo : EIATTR_KPARAM_INFO
	.align		4
.L_15:
        /*0038*/ 	.byte	0x04, 0x17
        /*003a*/ 	.short	(.L_17 - .L_16)
.L_16:
        /*003c*/ 	.word	0x00000000
        /*0040*/ 	.short	0x0001
        /*0042*/ 	.short	0x0008
        /*0044*/ 	.byte	0x00, 0xf4, 0x21, 0x00


	//----- nvinfo : EIATTR_KPARAM_INFO
	.align		4
.L_17:
        /*0048*/ 	.byte	0x04, 0x17
        /*004a*/ 	.short	(.L_19 - .L_18)
.L_18:
        /*004c*/ 	.word	0x00000000
        /*0050*/ 	.short	0x0000
        /*0052*/ 	.short	0x0000
        /*0054*/ 	.byte	0x00, 0xf4, 0x21, 0x00


	//----- nvinfo : EIATTR_SPARSE_MMA_MASK
	.align		4
.L_19:
        /*0058*/ 	.byte	0x03, 0x50
        /*005a*/ 	.short	0x0000


	//----- nvinfo : EIATTR_MAXREG_COUNT
	.align		4
        /*005c*/ 	.byte	0x03, 0x1b
        /*005e*/ 	.short	0x00ff


	//----- nvinfo : EIATTR_EXIT_INSTR_OFFSETS
	.align		4
        /*0060*/ 	.byte	0x04, 0x1c
        /*0062*/ 	.short	(.L_21 - .L_20)


	//   ....[0]....
.L_20:
        /*0064*/ 	.word	0x000005f0


	//   ....[1]....
        /*0068*/ 	.word	0x00000670


	//----- nvinfo : EIATTR_REQNTID
	.align		4
.L_21:
        /*006c*/ 	.byte	0x04, 0x10
        /*006e*/ 	.short	(.L_23 - .L_22)
.L_22:
        /*0070*/ 	.word	0x00000080
        /*0074*/ 	.word	0x00000001
        /*0078*/ 	.word	0x00000001


	//----- nvinfo : EIATTR_CBANK_PARAM_SIZE
	.align		4
.L_23:
        /*007c*/ 	.byte	0x03, 0x19
        /*007e*/ 	.short	0x0020


	//----- nvinfo : EIATTR_PARAM_CBANK
	.align		4
        /*0080*/ 	.byte	0x04, 0x0a
        /*0082*/ 	.short	(.L_25 - .L_24)
	.align		4
.L_24:
        /*0084*/ 	.word	index@(.nv.constant0.triton_poi_fused_convolution_relu_14)
        /*0088*/ 	.short	0x0210
        /*008a*/ 	.short	0x0020


	//----- nvinfo : EIATTR_SW_WAR
	.align		4
.L_25:
        /*008c*/ 	.byte	0x04, 0x36
        /*008e*/ 	.short	(.L_27 - .L_26)
.L_26:
        /*0090*/ 	.word	0x00000008
.L_27:


//--------------------- .nv.callgraph             --------------------------
	.section	.nv.callgraph,"",@"SHT_CUDA_CALLGRAPH"
	.align	4
	.sectionentsize	8
	.align		4
        /*0000*/ 	.word	0x00000000
	.align		4
        /*0004*/ 	.word	0xffffffff
	.align		4
        /*0008*/ 	.word	0x00000000
	.align		4
        /*000c*/ 	.word	0xfffffffe
	.align		4
        /*0010*/ 	.word	0x00000000
	.align		4
        /*0014*/ 	.word	0xfffffffd
	.align		4
        /*0018*/ 	.word	0x00000000
	.align		4
        /*001c*/ 	.word	0xfffffffc


//--------------------- .text.triton_poi_fused_convolution_relu_14 --------------------------
	.section	.text.triton_poi_fused_convolution_relu_14,"ax",@progbits
	.sectionflags	@"SHF_BARRIERS=1"
	.align	128
        .global         triton_poi_fused_convolution_relu_14
        .type           triton_poi_fused_convolution_relu_14,@function
        .size           triton_poi_fused_convolution_relu_14,(.L_x_1 - triton_poi_fused_convolution_relu_14)
        .other          triton_poi_fused_convolution_relu_14,@"STO_CUDA_ENTRY STV_DEFAULT"
triton_poi_fused_convolution_relu_14:
.text.triton_poi_fused_convolution_relu_14:
[----:B------:R-:W0:Y:S02]  /*0000*/  LDC R1, c[0x0][0x28] ;  /* 0x00000a00ff017b82 */ /* 0x000e240000000800 */
[----:B------:R-:W1:Y:S01]  /*0010*/  S2R R2, SR_CTAID.Y ;  /* 0x0000000000027919 */ /* 0x000e620000002600 */
[----:B------:R-:W2:Y:S01]  /*0020*/  LDC.64 R4, c[0x0][0x218] ;  /* 0x00008600ff047b82 */ /* 0x000ea20000000a00 */
[----:B------:R-:W-:Y:S01]  /*0030*/  ULDC.64 UR6, c[0x0][0x208] ;  /* 0x0000820000067ab9 */ /* 0x000fe20000000a00 */
[----:B------:R-:W3:Y:S01]  /*0040*/  S2R R0, SR_TID.X ;  /* 0x0000000000007919 */ /* 0x000ee20000002100 */
[----:B------:R-:W4:Y:S05]  /*0050*/  S2R R3, SR_CTAID.X ;  /* 0x0000000000037919 */ /* 0x000f2a0000002500 */
[----:B------:R-:W5:Y:S01]  /*0060*/  LDC.64 R12, c[0x0][0x210] ;  /* 0x00008400ff0c7b82 */ /* 0x000f620000000a00 */
[----:B-1----:R-:W-:Y:S01]  /*0070*/  SHF.R.S32.HI R7, RZ, 0x1d, R2 ;  /* 0x0000001dff077819 */ /* 0x002fe20000011402 */
[----:B------:R-:W-:-:S03]  /*0080*/  IMAD.SHL.U32 R2, R2, 0x4, RZ ;  /* 0x0000000402027824 */ /* 0x000fc600078e00ff */
[----:B------:R-:W-:Y:S02]  /*0090*/  SGXT R7, R7, 0x1 ;  /* 0x000000010707781a */ /* 0x000fe40000000200 */
[----:B---3--:R-:W-:Y:S02]  /*00a0*/  LOP3.LUT R16, R0, 0x7f, RZ, 0xc0, !PT ;  /* 0x0000007f00107812 */ /* 0x008fe400078ec0ff */
[----:B------:R-:W-:Y:S02]  /*00b0*/  LEA.HI R7, R7, R2, RZ, 0x8 ;  /* 0x0000000207077211 */ /* 0x000fe400078f40ff */
[----:B----4-:R-:W-:Y:S02]  /*00c0*/  PRMT R14, R16, 0x6540, R3 ;  /* 0x00006540100e7816 */ /* 0x010fe40000000003 */
[C---:B------:R-:W-:Y:S01]  /*00d0*/  LOP3.LUT R9, R7.reuse, 0xffffff00, RZ, 0xc0, !PT ;  /* 0xffffff0007097812 */ /* 0x040fe200078ec0ff */
[----:B------:R-:W-:Y:S01]  /*00e0*/  IMAD.SHL.U32 R7, R7, 0x100, RZ ;  /* 0x0000010007077824 */ /* 0x000fe200078e00ff */
[----:B------:R-:W-:-:S03]  /*00f0*/  LOP3.LUT R6, R14, 0x80, RZ, 0xfc, !PT ;  /* 0x000000800e067812 */ /* 0x000fc600078efcff */
[----:B------:R-:W-:Y:S01]  /*0100*/  IMAD.IADD R9, R2, 0x1, -R9 ;  /* 0x0000000102097824 */ /* 0x000fe200078e0a09 */
[----:B------:R-:W-:Y:S02]  /*0110*/  LOP3.LUT R8, R7, 0xffff0000, RZ, 0xc0, !PT ;  /* 0xffff000007087812 */ /* 0x000fe400078ec0ff */
[----:B------:R-:W-:-:S03]  /*0120*/  ISETP.GE.AND P0, PT, R6, 0x100, PT ;  /* 0x000001000600780c */ /* 0x000fc60003f06270 */
[C---:B------:R-:W-:Y:S02]  /*0130*/  IMAD.IADD R15, R9.reuse, 0x1, R8 ;  /* 0x00000001090f7824 */ /* 0x040fe400078e0208 */
[----:B--2---:R-:W-:Y:S01]  /*0140*/  IMAD.WIDE R8, R9, 0x4, R4 ;  /* 0x0000000409087825 */ /* 0x004fe200078e0204 */
[----:B------:R-:W-:-:S03]  /*0150*/  CS2R R4, SRZ ;  /* 0x0000000000047805 */ /* 0x000fc6000001ff00 */
[--C-:B------:R-:W-:Y:S01]  /*0160*/  IMAD R21, R6, 0x100, R15.reuse ;  /* 0x0000010006157824 */ /* 0x100fe200078e020f */
[----:B------:R-:W-:Y:S01]  /*0170*/  CS2R R6, SRZ ;  /* 0x0000000000067805 */ /* 0x000fe2000001ff00 */
[----:B------:R-:W-:Y:S01]  /*0180*/  IMAD R19, R14, 0x100, R15 ;  /* 0x000001000e137824 */ /* 0x000fe200078e020f */
[----:B------:R-:W2:Y:S01]  /*0190*/  LDG.E.EL.128 R8, desc[UR6][R8.64] ;  /* 0x0000000608087981 */ /* 0x000ea2000c2e1d00 */
[----:B-----5:R-:W-:-:S05]  /*01a0*/  IMAD.WIDE R20, R21, 0x4, R12 ;  /* 0x0000000415147825 */ /* 0x020fca00078e020c */
[----:B------:R-:W2:Y:S01]  /*01b0*/  @!P0 LDG.E.EL.128 R4, desc[UR6][R20.64] ;  /* 0x0000000614048981 */ /* 0x000ea2000c2e1d00 */
[----:B------:R-:W-:Y:S01]  /*01c0*/  ISETP.GE.AND P0, PT, R14, 0x100, PT ;  /* 0x000001000e00780c */ /* 0x000fe20003f06270 */
[----:B------:R-:W-:Y:S01]  /*01d0*/  IMAD.WIDE R18, R19, 0x4, R12 ;  /* 0x0000000413127825 */ /* 0x000fe200078e020c */
[----:B------:R-:W-:Y:S02]  /*01e0*/  CS2R R12, SRZ ;  /* 0x00000000000c7805 */ /* 0x000fe4000001ff00 */
[----:B------:R-:W-:-:S09]  /*01f0*/  CS2R R14, SRZ ;  /* 0x00000000000e7805 */ /* 0x000fd2000001ff00 */
[----:B------:R1:W3:Y:S01]  /*0200*/  @!P0 LDG.E.EL.128 R12, desc[UR6][R18.64] ;  /* 0x00000006120c8981 */ /* 0x0002e2000c2e1d00 */
[----:B------:R-:W4:Y:S01]  /*0210*/  S2UR UR5, SR_CgaCtaId ;  /* 0x00000000000579c3 */ /* 0x000f220000008800 */
[----:B------:R-:W-:Y:S02]  /*0220*/  UMOV UR4, 0x400 ;  /* 0x0000040000047882 */ /* 0x000fe40000000000 */
[----:B----4-:R-:W-:-:S06]  /*0230*/  UPRMT UR4, UR5, 0x654, UR4 ;  /* 0x0000065405047896 */ /* 0x010fcc0008000004 */
[----:B------:R-:W-:Y:S02]  /*0240*/  LEA R16, R16, UR4, 0x2 ;  /* 0x0000000410107c11 */ /* 0x000fe4000f8e10ff */
[C---:B--2---:R-:W-:Y:S01]  /*0250*/  FSETP.GEU.AND P3, PT, R8.reuse, -R4, PT ;  /* 0x800000040800720b */ /* 0x044fe20003f6e000 */
[----:B------:R-:W-:Y:S01]  /*0260*/  FADD R4, R8, R4 ;  /* 0x0000000408047221 */ /* 0x000fe20000000000 */
[C---:B------:R-:W-:Y:S01]  /*0270*/  FSETP.GEU.AND P2, PT, R9.reuse, -R5, PT ;  /* 0x800000050900720b */ /* 0x040fe20003f4e000 */
[----:B------:R-:W-:Y:S01]  /*0280*/  FADD R5, R9, R5 ;  /* 0x0000000509057221 */ /* 0x000fe20000000000 */
[C---:B------:R-:W-:Y:S01]  /*0290*/  FSETP.GEU.AND P1, PT, R10.reuse, -R6, PT ;  /* 0x800000060a00720b */ /* 0x040fe20003f2e000 */
[----:B------:R-:W-:Y:S01]  /*02a0*/  FADD R6, R10, R6 ;  /* 0x000000060a067221 */ /* 0x000fe20000000000 */
[C---:B------:R-:W-:Y:S01]  /*02b0*/  FSETP.GEU.AND P0, PT, R11.reuse, -R7, PT ;  /* 0x800000070b00720b */ /* 0x040fe20003f0e000 */
[----:B------:R-:W-:Y:S01]  /*02c0*/  FADD R7, R11, R7 ;  /* 0x000000070b077221 */ /* 0x000fe20000000000 */
[----:B------:R-:W-:-:S02]  /*02d0*/  FSEL R17, R4, RZ, P3 ;  /* 0x000000ff04117208 */ /* 0x000fc40001800000 */
[----:B------:R-:W-:Y:S02]  /*02e0*/  FSEL R5, R5, RZ, P2 ;  /* 0x000000ff05057208 */ /* 0x000fe40001000000 */
[----:B-1----:R-:W-:Y:S02]  /*02f0*/  FSEL R19, R6, RZ, P1 ;  /* 0x000000ff06137208 */ /* 0x002fe40000800000 */
[----:B------:R-:W-:Y:S02]  /*0300*/  FSEL R7, R7, RZ, P0 ;  /* 0x000000ff07077208 */ /* 0x000fe40000000000 */
[C---:B---3--:R-:W-:Y:S01]  /*0310*/  FSETP.GEU.AND P3, PT, R8.reuse, -R12, PT ;  /* 0x8000000c0800720b */ /* 0x048fe20003f6e000 */
[----:B------:R-:W-:Y:S01]  /*0320*/  FADD R8, R8, R12 ;  /* 0x0000000c08087221 */ /* 0x000fe20000000000 */
[C---:B------:R-:W-:Y:S01]  /*0330*/  FSETP.GEU.AND P2, PT, R9.reuse, -R13, PT ;  /* 0x8000000d0900720b */ /* 0x040fe20003f4e000 */
[----:B------:R-:W-:Y:S01]  /*0340*/  FADD R9, R9, R13 ;  /* 0x0000000d09097221 */ /* 0x000fe20000000000 */
[C---:B------:R-:W-:Y:S01]  /*0350*/  FSETP.GEU.AND P1, PT, R10.reuse, -R14, PT ;  /* 0x8000000e0a00720b */ /* 0x040fe20003f2e000 */
[----:B------:R-:W-:Y:S01]  /*0360*/  FADD R14, R10, R14 ;  /* 0x0000000e0a0e7221 */ /* 0x000fe20000000000 */
[C---:B------:R-:W-:Y:S01]  /*0370*/  FSETP.GEU.AND P0, PT, R11.reuse, -R15, PT ;  /* 0x8000000f0b00720b */ /* 0x040fe20003f0e000 */
[----:B------:R-:W-:Y:S01]  /*0380*/  FADD R11, R11, R15 ;  /* 0x0000000f0b0b7221 */ /* 0x000fe20000000000 */
[----:B------:R1:W-:Y:S01]  /*0390*/  STS [R16+0x200], R17 ;  /* 0x0002001110007388 */ /* 0x0003e20000000800 */
[----:B------:R-:W-:-:S02]  /*03a0*/  FSEL R13, R8, RZ, P3 ;  /* 0x000000ff080d7208 */ /* 0x000fc40001800000 */
[----:B------:R-:W-:Y:S01]  /*03b0*/  FSEL R15, R9, RZ, P2 ;  /* 0x000000ff090f7208 */ /* 0x000fe20001000000 */
[----:B------:R2:W-:Y:S04]  /*03c0*/  STS [R16+0xa08], R19 ;  /* 0x000a081310007388 */ /* 0x0005e80000000800 */
[----:B------:R3:W-:Y:S04]  /*03d0*/  STS [R16+0x604], R5 ;  /* 0x0006040510007388 */ /* 0x0007e80000000800 */
[----:B------:R-:W-:Y:S01]  /*03e0*/  STS [R16+0xe0c], R7 ;  /* 0x000e0c0710007388 */ /* 0x000fe20000000800 */
[----:B-1----:R-:W-:-:S02]  /*03f0*/  FSEL R17, R14, RZ, P1 ;  /* 0x000000ff0e117208 */ /* 0x002fc40000800000 */
[----:B------:R-:W-:Y:S01]  /*0400*/  SHF.R.U32.HI R4, RZ, 0x4, R0 ;  /* 0x00000004ff047819 */ /* 0x000fe20000011600 */
[----:B------:R1:W-:Y:S01]  /*0410*/  STS [R16], R13 ;  /* 0x0000000d10007388 */ /* 0x0003e20000000800 */
[----:B--2---:R-:W-:Y:S01]  /*0420*/  FSEL R19, R11, RZ, P0 ;  /* 0x000000ff0b137208 */ /* 0x004fe20000000000 */
[----:B------:R-:W-:Y:S01]  /*0430*/  IMAD.SHL.U32 R12, R0, 0x4, RZ ;  /* 0x00000004000c7824 */ /* 0x000fe200078e00ff */
[----:B------:R-:W2:Y:S01]  /*0440*/  LDC.64 R8, c[0x0][0x220] ;  /* 0x00008800ff087b82 */ /* 0x000ea20000000a00 */
[----:B------:R-:W-:Y:S04]  /*0450*/  STS [R16+0x404], R15 ;  /* 0x0004040f10007388 */ /* 0x000fe80000000800 */
[----:B------:R-:W-:Y:S04]  /*0460*/  STS [R16+0x808], R17 ;  /* 0x0008081110007388 */ /* 0x000fe80000000800 */
[----:B------:R-:W-:Y:S01]  /*0470*/  STS [R16+0xc0c], R19 ;  /* 0x000c0c1310007388 */ /* 0x000fe20000000800 */
[----:B------:R-:W-:-:S02]  /*0480*/  LOP3.LUT R4, R4, 0x4, RZ, 0xc0, !PT ;  /* 0x0000000404047812 */ /* 0x000fc400078ec0ff */
[----:B------:R-:W-:-:S03]  /*0490*/  LOP3.LUT R10, R12, 0x1fc, RZ, 0xc0, !PT ;  /* 0x000001fc0c0a7812 */ /* 0x000fc600078ec0ff */
[----:B---3--:R-:W-:-:S04]  /*04a0*/  VIADD R5, R4, UR4 ;  /* 0x0000000404057c36 */ /* 0x008fc80008000000 */
[----:B------:R-:W-:Y:S01]  /*04b0*/  IMAD R14, R10, 0x4, R5 ;  /* 0x000000040a0e7824 */ /* 0x000fe200078e0205 */
[----:B------:R-:W-:Y:S01]  /*04c0*/  BAR.SYNC.DEFER_BLOCKING 0x0 ;  /* 0x0000000000007b1d */ /* 0x000fe20000010000 */
[----:B------:R-:W-:Y:S02]  /*04d0*/  SHF.R.U32.HI R11, RZ, 0x6, R0 ;  /* 0x00000006ff0b7819 */ /* 0x000fe40000011600 */
[----:B------:R-:W-:-:S03]  /*04e0*/  LOP3.LUT R12, R12, 0xfc, RZ, 0xc0, !PT ;  /* 0x000000fc0c0c7812 */ /* 0x000fc600078ec0ff */
[----:B------:R-:W-:Y:S04]  /*04f0*/  LDS R4, [R14] ;  /* 0x000000000e047984 */ /* 0x000fe80000000800 */
[----:B------:R-:W-:Y:S04]  /*0500*/  LDS R5, [R14+0x4] ;  /* 0x000004000e057984 */ /* 0x000fe80000000800 */
[----:B------:R-:W-:Y:S04]  /*0510*/  LDS R6, [R14+0x8] ;  /* 0x000008000e067984 */ /* 0x000fe80000000800 */
[----:B------:R-:W3:Y:S01]  /*0520*/  LDS R7, [R14+0xc] ;  /* 0x00000c000e077984 */ /* 0x000ee20000000800 */
[----:B------:R-:W-:-:S02]  /*0530*/  SGXT.U32 R11, R11, 0x1 ;  /* 0x000000010b0b781a */ /* 0x000fc40000000000 */
[----:B------:R-:W-:Y:S02]  /*0540*/  PRMT R12, R12, 0x6540, R3 ;  /* 0x000065400c0c7816 */ /* 0x000fe40000000003 */
[----:B------:R-:W-:Y:S02]  /*0550*/  LOP3.LUT R0, R10, 0x200, RZ, 0xfc, !PT ;  /* 0x000002000a007812 */ /* 0x000fe400078efcff */
[----:B------:R-:W-:Y:S02]  /*0560*/  LOP3.LUT R11, R2, R11, RZ, 0xfc, !PT ;  /* 0x0000000b020b7212 */ /* 0x000fe400078efcff */
[----:B------:R-:W-:Y:S02]  /*0570*/  ISETP.GE.AND P0, PT, R12, 0x100, PT ;  /* 0x000001000c00780c */ /* 0x000fe40003f06270 */
[----:B------:R-:W-:Y:S01]  /*0580*/  SHF.R.U32.HI R0, RZ, 0x6, R0 ;  /* 0x00000006ff007819 */ /* 0x000fe20000011600 */
[----:B------:R-:W-:-:S03]  /*0590*/  IMAD R11, R11, 0x100, R12 ;  /* 0x000001000b0b7824 */ /* 0x000fc600078e020c */
[----:B------:R-:W-:Y:S01]  /*05a0*/  LOP3.LUT R0, R0, 0xc, RZ, 0xc0, !PT ;  /* 0x0000000c00007812 */ /* 0x000fe200078ec0ff */
[----:B--2---:R-:W-:-:S04]  /*05b0*/  IMAD.WIDE R2, R11, 0x4, R8 ;  /* 0x000000040b027825 */ /* 0x004fc800078e0208 */
[----:B-1----:R-:W-:-:S04]  /*05c0*/  VIADD R13, R0, UR4 ;  /* 0x00000004000d7c36 */ /* 0x002fc80008000000 */
[----:B------:R-:W-:Y:S01]  /*05d0*/  IMAD R13, R10, 0x4, R13 ;  /* 0x000000040a0d7824 */ /* 0x000fe200078e020d */
[----:B---3--:R1:W-:Y:S01]  /*05e0*/  @!P0 STG.E.128 desc[UR6][R2.64], R4 ;  /* 0x0000000402008986 */ /* 0x0083e2000c101d06 */
[----:B------:R-:W-:Y:S05]  /*05f0*/  @P0 EXIT ;  /* 0x000000000000094d */ /* 0x000fea0003800000 */
[----:B-1----:R-:W-:Y:S01]  /*0600*/  LDS R4, [R13+0x800] ;  /* 0x000800000d047984 */ /* 0x002fe20000000800 */
[----:B------:R-:W-:-:S03]  /*0610*/  VIADD R11, R11, 0x200 ;  /* 0x000002000b0b7836 */ /* 0x000fc60000000000 */
[----:B------:R-:W-:Y:S01]  /*0620*/  LDS R5, [R13+0x804] ;  /* 0x000804000d057984 */ /* 0x000fe20000000800 */
[----:B------:R-:W-:-:S03]  /*0630*/  IMAD.WIDE R8, R11, 0x4, R8 ;  /* 0x000000040b087825 */ /* 0x000fc600078e0208 */
[----:B------:R-:W-:Y:S04]  /*0640*/  LDS R6, [R13+0x808] ;  /* 0x000808000d067984 */ /* 0x000fe80000000800 */
[----:B------:R-:W0:Y:S04]  /*0650*/  LDS R7, [R13+0x80c] ;  /* 0x00080c000d077984 */ /* 0x000e280000000800 */
[----:B0-----:R-:W-:Y:S01]  /*0660*/  STG.E.128 desc[UR6][R8.64], R4 ;  /* 0x0000000408007986 */ /* 0x001fe2000c101d06 */
[----:B------:R-:W-:Y:S05]  /*0670*/  EXIT ;  /* 0x000000000000794d */ /* 0x000fea0003800000 */
.L_x_0:
[----:B------:R-:W-:-:S00]  /*0680*/  BRA `(.L_x_0) ;  /* 0xfffffffc00fc7947 */ /* 0x000fc0000383ffff */
[----:B------:R-:W-:-:S00]  /*0690*/  NOP ;  /* 0x0000000000007918 */ /* 0x000fc00000000000 */
        /* <DEDUP_REMOVED lines=14> */
.L_x_1:


//--------------------- .nv.shared.triton_poi_fused_convolution_relu_14 --------------------------
	.section	.nv.shared.triton_poi_fused_convolution_relu_14,"aw",@nobits
	.sectionflags	@""
	.align	16
	.zero		1024


//--------------------- .nv.constant0.triton_poi_fused_convolution_relu_14 --------------------------
	.section	.nv.constant0.triton_poi_fused_convolution_relu_14,"a",@progbits
	.sectionflags	@""
	.align	4
.nv.constant0.triton_poi_fused_convolution_relu_14:
	.zero		560
